	.headerflags	@"EF_CUDA_TEXMODE_UNIFIED EF_CUDA_64BIT_ADDRESS EF_CUDA_ACCELERATORS EF_CUDA_SM90 EF_CUDA_VIRTUAL_SM(EF_CUDA_SM90)"
	.elftype	@"ET_EXEC"


//--------------------- .nv.info                  --------------------------
	.section	.nv.info,"",@"SHT_CUDA_INFO"
	.align	4


	//----- nvinfo : EIATTR_REGCOUNT
	.align		4
        /*0000*/ 	.byte	0x04, 0x2f
        /*0002*/ 	.short	(.L_1 - .L_0)
	.align		4
.L_0:
        /*0004*/ 	.word	index@(triton_poi_fused_convolution_33)
        /*0008*/ 	.word	0x00000012


	//----- nvinfo : EIATTR_MIN_STACK_SIZE
	.align		4
.L_1:
        /*000c*/ 	.byte	0x04, 0x12
        /*000e*/ 	.short	(.L_3 - .L_2)
	.align		4
.L_2:
        /*0010*/ 	.word	index@(triton_poi_fused_convolution_33)
        /*0014*/ 	.word	0x00000000


	//----- nvinfo : EIATTR_FRAME_SIZE
	.align		4
.L_3:
        /*0018*/ 	.byte	0x04, 0x11
        /*001a*/ 	.short	(.L_5 - .L_4)
	.align		4
.L_4:
        /*001c*/ 	.word	index@(triton_poi_fused_convolution_33)
        /*0020*/ 	.word	0x00000000


	//----- nvinfo : EIATTR_MIN_STACK_SIZE
	.align		4
.L_5:
        /*0024*/ 	.byte	0x04, 0x12
        /*0026*/ 	.short	(.L_7 - .L_6)
	.align		4
.L_6:
        /*0028*/ 	.word	index@(triton_poi_fused_convolution_33)
        /*002c*/ 	.word	0x00000000
.L_7:


//--------------------- .nv.info.triton_poi_fused_convolution_33 --------------------------
	.section	.nv.info.triton_poi_fused_convolution_33,"",@"SHT_CUDA_INFO"
	.sectionflags	@""
	.align	4


	//----- nvinfo : EIATTR_CUDA_API_VERSION
	.align		4
        /*0000*/ 	.byte	0x04, 0x37
        /*0002*/ 	.short	(.L_9 - .L_8)
.L_8:
        /*0004*/ 	.word	0x0000007c


	//----- nvinfo : EIATTR_KPARAM_INFO
	.align		4
.L_9:
        /*0008*/ 	.byte	0x04, 0x17
        /*000a*/ 	.short	(.L_11 - .L_10)
.L_10:
        /*000c*/ 	.word	0x00000000
        /*0010*/ 	.short	0x0002
        /*0012*/ 	.short	0x0010
        /*0014*/ 	.byte	0x00, 0xf0, 0x11, 0x00


	//----- nvinfo : EIATTR_KPARAM_INFO
	.align		4
.L_11:
        /*0018*/ 	.byte	0x04, 0x17
        /*001a*/ 	.short	(.L_13 - .L_12)
.L_12:
        /*001c*/ 	.word	0x00000000
        /*0020*/ 	.short	0x0001
        /*0022*/ 	.short	0x0008
        /*0024*/ 	.byte	0x00, 0xf4, 0x21, 0x00


	//----- nvinfo : EIATTR_KPARAM_INFO
	.align		4
.L_13:
        /*0028*/ 	.byte	0x04, 0x17
        /*002a*/ 	.short	(.L_15 - .L_14)
.L_14:
        /*002c*/ 	.word	0x00000000
        /*0030*/ 	.short	0x0000
        /*0032*/ 	.short	0x0000
        /*0034*/ 	.byte	0x00, 0xf4, 0x21, 0x00


	//----- nvinfo : EIATTR_SPARSE_MMA_MASK
	.align		4
.L_15:
        /*0038*/ 	.byte	0x03, 0x50
        /*003a*/ 	.short	0x0000


	//----- nvinfo : EIATTR_MAXREG_COUNT
	.align		4
        /*003c*/ 	.byte	0x03, 0x1b
        /*003e*/ 	.short	0x00ff


	//----- nvinfo : EIATTR_EXIT_INSTR_OFFSETS
	.align		4
        /*0040*/ 	.byte	0x04, 0x1c
        /*0042*/ 	.short	(.L_17 - .L_16)


	//   ....[0]....
.L_16:
        /*0044*/ 	.word	0x00000280


	//----- nvinfo : EIATTR_REQNTID
	.align		4
.L_17:
        /*0048*/ 	.byte	0x04, 0x10
        /*004a*/ 	.short	(.L_19 - .L_18)
.L_18:
        /*004c*/ 	.word	0x00000080
        /*0050*/ 	.word	0x00000001
        /*0054*/ 	.word	0x00000001


	//----- nvinfo : EIATTR_CBANK_PARAM_SIZE
	.align		4
.L_19:
        /*0058*/ 	.byte	0x03, 0x19
        /*005a*/ 	.short	0x0014


	//----- nvinfo : EIATTR_PARAM_CBANK
	.align		4
        /*005c*/ 	.byte	0x04, 0x0a
        /*005e*/ 	.short	(.L_21 - .L_20)
	.align		4
.L_20:
        /*0060*/ 	.word	index@(.nv.constant0.triton_poi_fused_convolution_33)
        /*0064*/ 	.short	0x0210
        /*0066*/ 	.short	0x0014


	//----- nvinfo : EIATTR_SW_WAR
	.align		4
.L_21:
        /*0068*/ 	.byte	0x04, 0x36
        /*006a*/ 	.short	(.L_23 - .L_22)
.L_22:
        /*006c*/ 	.word	0x00000008
.L_23:


//--------------------- .nv.callgraph             --------------------------
	.section	.nv.callgraph,"",@"SHT_CUDA_CALLGRAPH"
	.align	4
	.sectionentsize	8
	.align		4
        /*0000*/ 	.word	0x00000000
	.align		4
        /*0004*/ 	.word	0xffffffff
	.align		4
        /*0008*/ 	.word	0x00000000
	.align		4
        /*000c*/ 	.word	0xfffffffe
	.align		4
        /*0010*/ 	.word	0x00000000
	.align		4
        /*0014*/ 	.word	0xfffffffd
	.align		4
        /*0018*/ 	.word	0x00000000
	.align		4
        /*001c*/ 	.word	0xfffffffc


//--------------------- .text.triton_poi_fused_convolution_33 --------------------------
	.section	.text.triton_poi_fused_convolution_33,"ax",@progbits
	.align	128
        .global         triton_poi_fused_convolution_33
        .type           triton_poi_fused_convolution_33,@function
        .size           triton_poi_fused_convolution_33,(.L_x_1 - triton_poi_fused_convolution_33)
        .other          triton_poi_fused_convolution_33,@"STO_CUDA_ENTRY STV_DEFAULT"
triton_poi_fused_convolution_33:
.text.triton_poi_fused_convolution_33:
[----:B------:R-:W-:Y:S01]  /*0000*/  LDC R1, c[0x0][0x28] ;  /* 0x00000a00ff017b82 */ /* 0x000fe20000000800 */
[----:B------:R-:W1:Y:S07]  /*0010*/  S2R R0, SR_TID.X ;  /* 0x0000000000007919 */ /* 0x000e6e0000002100 */
[----:B------:R-:W2:Y:S01]  /*0020*/  LDC.64 R4, c[0x0][0x210] ;  /* 0x00008400ff047b82 */ /* 0x000ea20000000a00 */
[----:B------:R-:W-:Y:S01]  /*0030*/  ULDC.64 UR4, c[0x0][0x208] ;  /* 0x0000820000047ab9 */ /* 0x000fe20000000a00 */
[----:B------:R-:W3:Y:S01]  /*0040*/  S2R R9, SR_CTAID.X ;  /* 0x0000000000097919 */ /* 0x000ee20000002500 */
[----:B-1----:R-:W-:-:S02]  /*0050*/  SHF.L.U32 R0, R0, 0x2, RZ ;  /* 0x0000000200007819 */ /* 0x002fc400000006ff */
[----:B---3--:R-:W-:Y:S02]  /*0060*/  SHF.R.S32.HI R2, RZ, 0x15, R9 ;  /* 0x00000015ff027819 */ /* 0x008fe40000011409 */
[----:B------:R-:W-:Y:S02]  /*0070*/  LOP3.LUT R0, R0, 0x1fc, RZ, 0xc0, !PT ;  /* 0x000001fc00007812 */ /* 0x000fe400078ec0ff */
[----:B------:R-:W-:Y:S02]  /*0080*/  SGXT R2, R2, 0x1 ;  /* 0x000000010202781a */ /* 0x000fe40000000200 */
[----:B------:R-:W-:-:S04]  /*0090*/  LEA R9, R9, R0, 0xa ;  /* 0x0000000009097211 */ /* 0x000fc800078e50ff */
[----:B------:R-:W-:Y:S02]  /*00a0*/  LEA.HI R0, R2, R9, RZ, 0xc ;  /* 0x0000000902007211 */ /* 0x000fe400078f60ff */
[----:B------:R-:W1:Y:S02]  /*00b0*/  LDC.64 R2, c[0x0][0x218] ;  /* 0x00008600ff027b82 */ /* 0x000e640000000a00 */
[----:B------:R-:W-:Y:S02]  /*00c0*/  IADD3 R6, R0, 0x200, RZ ;  /* 0x0000020000067810 */ /* 0x000fe40007ffe0ff */
[----:B------:R-:W-:Y:S02]  /*00d0*/  SHF.R.S32.HI R0, RZ, 0xc, R0 ;  /* 0x0000000cff007819 */ /* 0x000fe40000011400 */
[----:B------:R-:W-:-:S03]  /*00e0*/  SHF.R.S32.HI R6, RZ, 0xc, R6 ;  /* 0x0000000cff067819 */ /* 0x000fc60000011406 */
[----:B------:R-:W-:-:S04]  /*00f0*/  IMAD.HI R7, R0, 0x66666667, RZ ;  /* 0x6666666700077827 */ /* 0x000fc800078e02ff */
[----:B------:R-:W-:Y:S01]  /*0100*/  IMAD.HI R10, R6, 0x66666667, RZ ;  /* 0x66666667060a7827 */ /* 0x000fe200078e02ff */
[----:B------:R-:W-:-:S04]  /*0110*/  SHF.R.S32.HI R8, RZ, 0x1, R7 ;  /* 0x00000001ff087819 */ /* 0x000fc80000011407 */
[----:B------:R-:W-:Y:S02]  /*0120*/  SHF.R.S32.HI R11, RZ, 0x1, R10 ;  /* 0x00000001ff0b7819 */ /* 0x000fe4000001140a */
[----:B------:R-:W-:Y:S01]  /*0130*/  LEA.HI R7, R7, R8, RZ, 0x1 ;  /* 0x0000000807077211 */ /* 0x000fe200078f08ff */
[----:B--2---:R-:W-:Y:S01]  /*0140*/  IMAD.WIDE R8, R9, 0x4, R4 ;  /* 0x0000000409087825 */ /* 0x004fe200078e0204 */
[----:B------:R-:W-:-:S03]  /*0150*/  LEA.HI R11, R10, R11, RZ, 0x1 ;  /* 0x0000000b0a0b7211 */ /* 0x000fc600078f08ff */
[----:B------:R-:W-:Y:S02]  /*0160*/  IMAD R7, R7, -0x5, R0 ;  /* 0xfffffffb07077824 */ /* 0x000fe400078e0200 */
[----:B------:R-:W-:Y:S02]  /*0170*/  IMAD R13, R11, -0x5, R6 ;  /* 0xfffffffb0b0d7824 */ /* 0x000fe400078e0206 */
[--C-:B-1----:R-:W-:Y:S02]  /*0180*/  IMAD.WIDE R10, R7, 0x4, R2.reuse ;  /* 0x00000004070a7825 */ /* 0x102fe400078e0202 */
[----:B------:R-:W2:Y:S02]  /*0190*/  LDG.E.128 R4, desc[UR4][R8.64] ;  /* 0x0000000408047981 */ /* 0x000ea4000c1e1d00 */
[----:B------:R-:W-:Y:S02]  /*01a0*/  IMAD.WIDE R2, R13, 0x4, R2 ;  /* 0x000000040d027825 */ /* 0x000fe400078e0202 */
[----:B------:R-:W2:Y:S04]  /*01b0*/  LDG.E.EL R10, desc[UR4][R10.64] ;  /* 0x000000040a0a7981 */ /* 0x000ea8000c2e1900 */
[----:B------:R-:W3:Y:S04]  /*01c0*/  LDG.E.EL R2, desc[UR4][R2.64] ;  /* 0x0000000402027981 */ /* 0x000ee8000c2e1900 */
[----:B------:R-:W3:Y:S01]  /*01d0*/  LDG.E.128 R12, desc[UR4][R8.64+0x800] ;  /* 0x00080004080c7981 */ /* 0x000ee2000c1e1d00 */
[--C-:B--2---:R-:W-:Y:S01]  /*01e0*/  FADD R4, R4, R10.reuse ;  /* 0x0000000a04047221 */ /* 0x104fe20000000000 */
[--C-:B------:R-:W-:Y:S01]  /*01f0*/  FADD R5, R5, R10.reuse ;  /* 0x0000000a05057221 */ /* 0x100fe20000000000 */
[--C-:B------:R-:W-:Y:S01]  /*0200*/  FADD R6, R6, R10.reuse ;  /* 0x0000000a06067221 */ /* 0x100fe20000000000 */
[----:B------:R-:W-:Y:S01]  /*0210*/  FADD R7, R7, R10 ;  /* 0x0000000a07077221 */ /* 0x000fe20000000000 */
[--C-:B---3--:R-:W-:Y:S01]  /*0220*/  FADD R12, R12, R2.reuse ;  /* 0x000000020c0c7221 */ /* 0x108fe20000000000 */
[--C-:B------:R-:W-:Y:S01]  /*0230*/  FADD R13, R13, R2.reuse ;  /* 0x000000020d0d7221 */ /* 0x100fe20000000000 */
[--C-:B------:R-:W-:Y:S01]  /*0240*/  FADD R14, R14, R2.reuse ;  /* 0x000000020e0e7221 */ /* 0x100fe20000000000 */
[----:B------:R-:W-:Y:S01]  /*0250*/  FADD R15, R15, R2 ;  /* 0x000000020f0f7221 */ /* 0x000fe20000000000 */
[----:B------:R-:W-:Y:S04]  /*0260*/  STG.E.128 desc[UR4][R8.64], R4 ;  /* 0x0000000408007986 */ /* 0x000fe8000c101d04 */
[----:B------:R-:W-:Y:S01]  /*0270*/  STG.E.128 desc[UR4][R8.64+0x800], R12 ;  /* 0x0008000c08007986 */ /* 0x000fe2000c101d04 */
[----:B------:R-:W-:Y:S05]  /*0280*/  EXIT ;  /* 0x000000000000794d */ /* 0x000fea0003800000 */
.L_x_0:
[----:B------:R-:W-:-:S00]  /*0290*/  BRA `(.L_x_0) ;  /* 0xfffffffc00fc7947 */ /* 0x000fc0000383ffff */
[----:B------:R-:W-:-:S00]  /*02a0*/  NOP ;  /* 0x0000000000007918 */ /* 0x000fc00000000000 */
        /* <DEDUP_REMOVED lines=13> */
.L_x_1:


//--------------------- .nv.constant0.triton_poi_fused_convolution_33 --------------------------
	.section	.nv.constant0.triton_poi_fused_convolution_33,"a",@progbits
	.sectionflags	@""
	.align	4
.nv.constant0.triton_poi_fused_convolution_33:
	.zero		548
